//
// Generated by NVIDIA NVVM Compiler
//
// Compiler Build ID: CL-36424714
// Cuda compilation tools, release 13.0, V13.0.88
// Based on NVVM 20.0.0
//

.version 9.0
.target sm_100
.address_size 64

	// .globl	_Z12helloFromGPUv
.extern .func  (.param .b32 func_retval0) vprintf
(
	.param .b64 vprintf_param_0,
	.param .b64 vprintf_param_1
)
;
.global .align 1 .b8 $str[37] = {72, 101, 108, 108, 111, 32, 102, 114, 111, 109, 32, 71, 80, 85, 32, 116, 104, 114, 101, 97, 100, 32, 116, 111, 32, 101, 118, 101, 114, 121, 111, 110, 101, 33, 32, 10};

.visible .entry _Z12helloFromGPUv()
{
	.reg .b32 	%r<3>;
	.reg .b64 	%rd<3>;

	mov.u64 	%rd1, $str;
	cvta.global.u64 	%rd2, %rd1;
	{ // callseq 0, 0
	.param .b64 param0;
	st.param.b64 	[param0], %rd2;
	.param .b64 param1;
	st.param.b64 	[param1], 0;
	.param .b32 retval0;
	call.uni (retval0), 
	vprintf, 
	(
	param0, 
	param1
	);
	ld.param.b32 	%r1, [retval0];
	} // callseq 0
	ret;

}


// ===== COMPILED SASS (sm_100) =====

	.target	sm_100

	.elftype	@"ET_EXEC"


//--------------------- .note.nv.tkinfo           --------------------------
	.section	.note.nv.tkinfo,"",@"SHT_NOTE"
	.sectionflags	@"SHF_NOTE_NV_TKINFO"
	.tkinfo
        /*0018*/ 	.word	0x00000002
        /*0030*/ 	.string	""
        /*0030*/ 	.string	"ptxas"
        /*0030*/ 	.string	"Cuda compilation tools, release 13.0, V13.0.88"
        /*0030*/ 	.string	"Build cuda_13.0.r13.0/compiler.36424714_0"
        /*0030*/ 	.string	"-arch sm_100 -m 64 "



//--------------------- .note.nv.cuinfo           --------------------------
	.section	.note.nv.cuinfo,"",@"SHT_NOTE"
	.sectionflags	@"SHF_NOTE_NV_CUINFO"
        /*0018*/ 	.short	0x0002
        /*001a*/ 	.short	0x0064
        /*001c*/ 	.short	0x0082
	.zero		2


//--------------------- .nv.info                  --------------------------
	.section	.nv.info,"",@"SHT_CUDA_INFO"
	.align	4


	//----- nvinfo : EIATTR_REGCOUNT
	.align		4
        /*0000*/ 	.byte	0x04, 0x2f
        /*0002*/ 	.short	(.L_2 - .L_1)
	.align		4
.L_1:
        /*0004*/ 	.word	index@(_Z12helloFromGPUv)
        /*0008*/ 	.word	0x00000018


	//----- nvinfo : EIATTR_FRAME_SIZE
	.align		4
.L_2:
        /*000c*/ 	.byte	0x04, 0x11
        /*000e*/ 	.short	(.L_4 - .L_3)
	.align		4
.L_3:
        /*0010*/ 	.word	index@(_Z12helloFromGPUv)
        /*0014*/ 	.word	0x00000000


	//----- nvinfo : EIATTR_MIN_STACK_SIZE
	.align		4
.L_4:
        /*0018*/ 	.byte	0x04, 0x12
        /*001a*/ 	.short	(.L_6 - .L_5)
	.align		4
.L_5:
        /*001c*/ 	.word	index@(_Z12helloFromGPUv)
        /*0020*/ 	.word	0x00000000
.L_6:


//--------------------- .nv.compat                --------------------------
	.section	.nv.compat,"",@"SHT_CUDA_COMPAT_INFO"
	.align	4
        /*0000*/ 	.byte	0x02, 0x09, 0x00, 0x00, 0x02, 0x02, 0x01, 0x00, 0x02, 0x05, 0x05, 0x00, 0x03, 0x07, 0x01, 0x01
        /*0010*/ 	.byte	0x02, 0x03, 0x00, 0x00, 0x02, 0x06, 0x01, 0x00, 0x04, 0x0b, 0x08, 0x00, 0x09, 0x00, 0x00, 0x00
        /*0020*/ 	.byte	0x00, 0x00, 0x00, 0x00


//--------------------- .nv.info._Z12helloFromGPUv --------------------------
	.section	.nv.info._Z12helloFromGPUv,"",@"SHT_CUDA_INFO"
	.sectionflags	@""
	.align	4


	//----- nvinfo : EIATTR_CUDA_API_VERSION
	.align		4
        /*0000*/ 	.byte	0x04, 0x37
        /*0002*/ 	.short	(.L_8 - .L_7)
.L_7:
        /*0004*/ 	.word	0x00000082


	//----- nvinfo : EIATTR_SPARSE_MMA_MASK
	.align		4
.L_8:
        /*0008*/ 	.byte	0x03, 0x50
        /*000a*/ 	.short	0x0000


	//----- nvinfo : EIATTR_MAXREG_COUNT
	.align		4
        /*000c*/ 	.byte	0x03, 0x1b
        /*000e*/ 	.short	0x00ff


	//----- nvinfo : EIATTR_EXTERNS
	.align		4
        /*0010*/ 	.byte	0x04, 0x0f
        /*0012*/ 	.short	(.L_10 - .L_9)


	//   ....[0]....
	.align		4
.L_9:
        /*0014*/ 	.word	index@(vprintf)


	//----- nvinfo : EIATTR_MERCURY_ISA_VERSION
	.align		4
.L_10:
        /*0018*/ 	.byte	0x03, 0x5f
        /*001a*/ 	.short	0x0101


	//----- nvinfo : EIATTR_VRC_CTA_INIT_COUNT
	.align		4
        /*001c*/ 	.byte	0x02, 0x4a
	.zero		1
	.zero		1


	//----- nvinfo : EIATTR_SYSCALL_OFFSETS
	.align		4
        /*0020*/ 	.byte	0x04, 0x46
        /*0022*/ 	.short	(.L_12 - .L_11)


	//   ....[0]....
.L_11:
        /*0024*/ 	.word	0x00000080


	//----- nvinfo : EIATTR_EXIT_INSTR_OFFSETS
	.align		4
.L_12:
        /*0028*/ 	.byte	0x04, 0x1c
        /*002a*/ 	.short	(.L_14 - .L_13)


	//   ....[0]....
.L_13:
        /*002c*/ 	.word	0x00000090


	//----- nvinfo : EIATTR_SW_WAR
	.align		4
.L_14:
        /*0030*/ 	.byte	0x04, 0x36
        /*0032*/ 	.short	(.L_16 - .L_15)
.L_15:
        /*0034*/ 	.word	0x00000008
.L_16:


//--------------------- .nv.callgraph             --------------------------
	.section	.nv.callgraph,"",@"SHT_CUDA_CALLGRAPH"
	.align	4
	.sectionentsize	8
	.align		4
        /*0000*/ 	.word	0x00000000
	.align		4
        /*0004*/ 	.word	0xffffffff
	.align		4
        /*0008*/ 	.word	index@(_Z12helloFromGPUv)
	.align		4
        /*000c*/ 	.word	index@(vprintf)
	.align		4
        /*0010*/ 	.word	0x00000000
	.align		4
        /*0014*/ 	.word	0xfffffffe
	.align		4
        /*0018*/ 	.word	0x00000000
	.align		4
        /*001c*/ 	.word	0xfffffffd
	.align		4
        /*0020*/ 	.word	0x00000000
	.align		4
        /*0024*/ 	.word	0xfffffffc


//--------------------- .nv.constant4             --------------------------
	.section	.nv.constant4,"a",@progbits
	.align	8
	.align		8
.nv.constant4:
        /*0000*/ 	.dword	vprintf
	.align		8
        /*0008*/ 	.dword	$str


//--------------------- .text._Z12helloFromGPUv   --------------------------
	.section	.text._Z12helloFromGPUv,"ax",@progbits
	.align	128
        .global         _Z12helloFromGPUv
        .type           _Z12helloFromGPUv,@function
        .size           _Z12helloFromGPUv,(.L_x_2 - _Z12helloFromGPUv)
        .other          _Z12helloFromGPUv,@"STO_CUDA_ENTRY STV_DEFAULT"
_Z12helloFromGPUv:
.text._Z12helloFromGPUv:
[----:B------:R-:W0:Y:S01]  /*0000*/  LDC R1, c[0x0][0x37c] ;  /* 0x0000df00ff017b82 */ /* 0x000e220000000800 */
[----:B------:R-:W-:Y:S01]  /*0010*/  MOV R0, 0x0 ;  /* 0x0000000000007802 */ /* 0x000fe20000000f00 */
[----:B------:R-:W1:Y:S01]  /*0020*/  LDCU.64 UR4, c[0x4][0x8] ;  /* 0x01000100ff0477ac */ /* 0x000e620008000a00 */
[----:B------:R-:W-:-:S05]  /*0030*/  CS2R R6, SRZ ;  /* 0x0000000000067805 */ /* 0x000fca000001ff00 */
[----:B------:R2:W3:Y:S01]  /*0040*/  LDC.64 R2, c[0x4][R0] ;  /* 0x0100000000027b82 */ /* 0x0004e20000000a00 */
[----:B-1----:R-:W-:Y:S02]  /*0050*/  IMAD.U32 R4, RZ, RZ, UR4 ;  /* 0x00000004ff047e24 */ /* 0x002fe4000f8e00ff */
[----:B--2---:R-:W-:-:S07]  /*0060*/  IMAD.U32 R5, RZ, RZ, UR5 ;  /* 0x00000005ff057e24 */ /* 0x004fce000f8e00ff */
[----:B------:R-:W-:-:S07]  /*0070*/  LEPC R20, `(.L_x_0) ;  /* 0x000000001014794e */ /* 0x000fce0000000000 */
[----:B0--3--:R-:W-:Y:S05]  /*0080*/  CALL.ABS.NOINC R2 ;  /* 0x0000000002007343 */ /* 0x009fea0003c00000 */
.L_x_0:
[----:B------:R-:W-:Y:S05]  /*0090*/  EXIT ;  /* 0x000000000000794d */ /* 0x000fea0003800000 */
.L_x_1:
[----:B------:R-:W-:-:S00]  /*00a0*/  BRA `(.L_x_1) ;  /* 0xfffffffc00fc7947 */ /* 0x000fc0000383ffff */
[----:B------:R-:W-:-:S00]  /*00b0*/  NOP ;  /* 0x0000000000007918 */ /* 0x000fc00000000000 */
        /* <DEDUP_REMOVED lines=12> */
.L_x_2:


//--------------------- .nv.global.init           --------------------------
	.section	.nv.global.init,"aw",@progbits
.nv.global.init:
	.type		$str,@object
	.size		$str,(.L_0 - $str)
$str:
        /*0000*/ 	.byte	0x48, 0x65, 0x6c, 0x6c, 0x6f, 0x20, 0x66, 0x72, 0x6f, 0x6d, 0x20, 0x47, 0x50, 0x55, 0x20, 0x74
        /*0010*/ 	.byte	0x68, 0x72, 0x65, 0x61, 0x64, 0x20, 0x74, 0x6f, 0x20, 0x65, 0x76, 0x65, 0x72, 0x79, 0x6f, 0x6e
        /*0020*/ 	.byte	0x65, 0x21, 0x20, 0x0a, 0x00
.L_0:


//--------------------- .nv.shared.reserved.0     --------------------------
	.section	.nv.shared.reserved.0,"aw",@nobits
	.weak		__nv_reservedSMEM_offset_0_alias
	.size		__nv_reservedSMEM_offset_0_alias, 0, 64
	.other		__nv_reservedSMEM_offset_0_alias,@"STO_CUDA_RESERVED_SHARED STV_DEFAULT"
__nv_reservedSMEM_offset_0_alias:
	.zero		0
	.zero		64


//--------------------- .nv.constant0._Z12helloFromGPUv --------------------------
	.section	.nv.constant0._Z12helloFromGPUv,"a",@progbits
	.sectionflags	@""
	.align	4
.nv.constant0._Z12helloFromGPUv:
	.zero		896


//--------------------- SYMBOLS --------------------------

	.type		.nv.reservedSmem.offset0,@object
	.size		.nv.reservedSmem.offset0,0x4
	.type		vprintf,@function
